	.headerflags	@"EF_CUDA_TEXMODE_UNIFIED EF_CUDA_64BIT_ADDRESS EF_CUDA_ACCELERATORS EF_CUDA_SM90 EF_CUDA_VIRTUAL_SM(EF_CUDA_SM90)"
	.elftype	@"ET_EXEC"


//--------------------- .nv.info                  --------------------------
	.section	.nv.info,"",@"SHT_CUDA_INFO"
	.align	4


	//----- nvinfo : EIATTR_REGCOUNT
	.align		4
        /*0000*/ 	.byte	0x04, 0x2f
        /*0002*/ 	.short	(.L_2 - .L_1)
	.align		4
.L_1:
        /*0004*/ 	.word	index@(triton_per_fused__native_batch_norm_legit_leaky_relu_7)
        /*0008*/ 	.word	0x00000017


	//----- nvinfo : EIATTR_MIN_STACK_SIZE
	.align		4
.L_2:
        /*000c*/ 	.byte	0x04, 0x12
        /*000e*/ 	.short	(.L_4 - .L_3)
	.align		4
.L_3:
        /*0010*/ 	.word	index@(triton_per_fused__native_batch_norm_legit_leaky_relu_7)
        /*0014*/ 	.word	0x00000000


	//----- nvinfo : EIATTR_FRAME_SIZE
	.align		4
.L_4:
        /*0018*/ 	.byte	0x04, 0x11
        /*001a*/ 	.short	(.L_6 - .L_5)
	.align		4
.L_5:
        /*001c*/ 	.word	index@(triton_per_fused__native_batch_norm_legit_leaky_relu_7)
        /*0020*/ 	.word	0x00000000


	//----- nvinfo : EIATTR_MIN_STACK_SIZE
	.align		4
.L_6:
        /*0024*/ 	.byte	0x04, 0x12
        /*0026*/ 	.short	(.L_8 - .L_7)
	.align		4
.L_7:
        /*0028*/ 	.word	index@(triton_per_fused__native_batch_norm_legit_leaky_relu_7)
        /*002c*/ 	.word	0x00000000
.L_8:


//--------------------- .nv.info.triton_per_fused__native_batch_norm_legit_leaky_relu_7 --------------------------
	.section	.nv.info.triton_per_fused__native_batch_norm_legit_leaky_relu_7,"",@"SHT_CUDA_INFO"
	.sectionflags	@""
	.align	4


	//----- nvinfo : EIATTR_CUDA_API_VERSION
	.align		4
        /*0000*/ 	.byte	0x04, 0x37
        /*0002*/ 	.short	(.L_10 - .L_9)
.L_9:
        /*0004*/ 	.word	0x0000007c


	//----- nvinfo : EIATTR_KPARAM_INFO
	.align		4
.L_10:
        /*0008*/ 	.byte	0x04, 0x17
        /*000a*/ 	.short	(.L_12 - .L_11)
.L_11:
        /*000c*/ 	.word	0x00000000
        /*0010*/ 	.short	0x0005
        /*0012*/ 	.short	0x0024
        /*0014*/ 	.byte	0x00, 0xf0, 0x11, 0x00


	//----- nvinfo : EIATTR_KPARAM_INFO
	.align		4
.L_12:
        /*0018*/ 	.byte	0x04, 0x17
        /*001a*/ 	.short	(.L_14 - .L_13)
.L_13:
        /*001c*/ 	.word	0x00000000
        /*0020*/ 	.short	0x0004
        /*0022*/ 	.short	0x0020
        /*0024*/ 	.byte	0x00, 0xf0, 0x11, 0x00


	//----- nvinfo : EIATTR_KPARAM_INFO
	.align		4
.L_14:
        /*0028*/ 	.byte	0x04, 0x17
        /*002a*/ 	.short	(.L_16 - .L_15)
.L_15:
        /*002c*/ 	.word	0x00000000
        /*0030*/ 	.short	0x0003
        /*0032*/ 	.short	0x0018
        /*0034*/ 	.byte	0x00, 0xf4, 0x21, 0x00


	//----- nvinfo : EIATTR_KPARAM_INFO
	.align		4
.L_16:
        /*0038*/ 	.byte	0x04, 0x17
        /*003a*/ 	.short	(.L_18 - .L_17)
.L_17:
        /*003c*/ 	.word	0x00000000
        /*0040*/ 	.short	0x0002
        /*0042*/ 	.short	0x0010
        /*0044*/ 	.byte	0x00, 0xf4, 0x21, 0x00


	//----- nvinfo : EIATTR_KPARAM_INFO
	.align		4
.L_18:
        /*0048*/ 	.byte	0x04, 0x17
        /*004a*/ 	.short	(.L_20 - .L_19)
.L_19:
        /*004c*/ 	.word	0x00000000
        /*0050*/ 	.short	0x0001
        /*0052*/ 	.short	0x0008
        /*0054*/ 	.byte	0x00, 0xf4, 0x21, 0x00


	//----- nvinfo : EIATTR_KPARAM_INFO
	.align		4
.L_20:
        /*0058*/ 	.byte	0x04, 0x17
        /*005a*/ 	.short	(.L_22 - .L_21)
.L_21:
        /*005c*/ 	.word	0x00000000
        /*0060*/ 	.short	0x0000
        /*0062*/ 	.short	0x0000
        /*0064*/ 	.byte	0x00, 0xf4, 0x21, 0x00


	//----- nvinfo : EIATTR_SPARSE_MMA_MASK
	.align		4
.L_22:
        /*0068*/ 	.byte	0x03, 0x50
        /*006a*/ 	.short	0x0000


	//----- nvinfo : EIATTR_MAXREG_COUNT
	.align		4
        /*006c*/ 	.byte	0x03, 0x1b
        /*006e*/ 	.short	0x00ff


	//----- nvinfo : EIATTR_COOP_GROUP_MASK_REGIDS
	.align		4
        /*0070*/ 	.byte	0x04, 0x29
        /*0072*/ 	.short	(.L_24 - .L_23)


	//   ....[0]....
.L_23:
        /*0074*/ 	.word	0xffffffff


	//   ....[1]....
        /*0078*/ 	.word	0xffffffff


	//   ....[2]....
        /*007c*/ 	.word	0xffffffff


	//   ....[3]....
        /*0080*/ 	.word	0xffffffff


	//   ....[4]....
        /*0084*/ 	.word	0xffffffff


	//   ....[5]....
        /*0088*/ 	.word	0xffffffff


	//   ....[6]....
        /*008c*/ 	.word	0xffffffff


	//   ....[7]....
        /*0090*/ 	.word	0xffffffff


	//   ....[8]....
        /*0094*/ 	.word	0xffffffff


	//   ....[9]....
        /*0098*/ 	.word	0xffffffff


	//   ....[10]....
        /*009c*/ 	.word	0xffffffff


	//   ....[11]....
        /*00a0*/ 	.word	0xffffffff


	//----- nvinfo : EIATTR_COOP_GROUP_INSTR_OFFSETS
	.align		4
.L_24:
        /*00a4*/ 	.byte	0x04, 0x28
        /*00a6*/ 	.short	(.L_26 - .L_25)


	//   ....[0]....
.L_25:
        /*00a8*/ 	.word	0x00000130


	//   ....[1]....
        /*00ac*/ 	.word	0x00000150


	//   ....[2]....
        /*00b0*/ 	.word	0x00000180


	//   ....[3]....
        /*00b4*/ 	.word	0x000001b0


	//   ....[4]....
        /*00b8*/ 	.word	0x000001e0


	//   ....[5]....
        /*00bc*/ 	.word	0x00000250


	//   ....[6]....
        /*00c0*/ 	.word	0x00000340


	//   ....[7]....
        /*00c4*/ 	.word	0x00000360


	//   ....[8]....
        /*00c8*/ 	.word	0x00000380


	//   ....[9]....
        /*00cc*/ 	.word	0x000003b0


	//   ....[10]....
        /*00d0*/ 	.word	0x000003e0


	//   ....[11]....
        /*00d4*/ 	.word	0x00000460


	//----- nvinfo : EIATTR_EXIT_INSTR_OFFSETS
	.align		4
.L_26:
        /*00d8*/ 	.byte	0x04, 0x1c
        /*00da*/ 	.short	(.L_28 - .L_27)


	//   ....[0]....
.L_27:
        /*00dc*/ 	.word	0x000005f0


	//   ....[1]....
        /*00e0*/ 	.word	0x00000610


	//----- nvinfo : EIATTR_REQNTID
	.align		4
.L_28:
        /*00e4*/ 	.byte	0x04, 0x10
        /*00e6*/ 	.short	(.L_30 - .L_29)
.L_29:
        /*00e8*/ 	.word	0x00000040
        /*00ec*/ 	.word	0x00000001
        /*00f0*/ 	.word	0x00000001


	//----- nvinfo : EIATTR_CBANK_PARAM_SIZE
	.align		4
.L_30:
        /*00f4*/ 	.byte	0x03, 0x19
        /*00f6*/ 	.short	0x0028


	//----- nvinfo : EIATTR_PARAM_CBANK
	.align		4
        /*00f8*/ 	.byte	0x04, 0x0a
        /*00fa*/ 	.short	(.L_32 - .L_31)
	.align		4
.L_31:
        /*00fc*/ 	.word	index@(.nv.constant0.triton_per_fused__native_batch_norm_legit_leaky_relu_7)
        /*0100*/ 	.short	0x0210
        /*0102*/ 	.short	0x0028


	//----- nvinfo : EIATTR_SW_WAR
	.align		4
.L_32:
        /*0104*/ 	.byte	0x04, 0x36
        /*0106*/ 	.short	(.L_34 - .L_33)
.L_33:
        /*0108*/ 	.word	0x00000008
.L_34:


//--------------------- .nv.callgraph             --------------------------
	.section	.nv.callgraph,"",@"SHT_CUDA_CALLGRAPH"
	.align	4
	.sectionentsize	8
	.align		4
        /*0000*/ 	.word	0x00000000
	.align		4
        /*0004*/ 	.word	0xffffffff
	.align		4
        /*0008*/ 	.word	0x00000000
	.align		4
        /*000c*/ 	.word	0xfffffffe
	.align		4
        /*0010*/ 	.word	0x00000000
	.align		4
        /*0014*/ 	.word	0xfffffffd
	.align		4
        /*0018*/ 	.word	0x00000000
	.align		4
        /*001c*/ 	.word	0xfffffffc


//--------------------- .nv.constant4             --------------------------
	.section	.nv.constant4,"a",@progbits
	.align	8
	.align		8
.nv.constant4:
        /*0000*/ 	.dword	_$_str


//--------------------- .text.triton_per_fused__native_batch_norm_legit_leaky_relu_7 --------------------------
	.section	.text.triton_per_fused__native_batch_norm_legit_leaky_relu_7,"ax",@progbits
	.sectionflags	@"SHF_BARRIERS=1"
	.align	128
        .global         triton_per_fused__native_batch_norm_legit_leaky_relu_7
        .type           triton_per_fused__native_batch_norm_legit_leaky_relu_7,@function
        .size           triton_per_fused__native_batch_norm_legit_leaky_relu_7,(.L_x_1 - triton_per_fused__native_batch_norm_legit_leaky_relu_7)
        .other          triton_per_fused__native_batch_norm_legit_leaky_relu_7,@"STO_CUDA_ENTRY STV_DEFAULT"
triton_per_fused__native_batch_norm_legit_leaky_relu_7:
.text.triton_per_fused__native_batch_norm_legit_leaky_relu_7:
[----:B------:R-:W0:Y:S02]  /*0000*/  LDC R1, c[0x0][0x28] ;  /* 0x00000a00ff017b82 */ /* 0x000e240000000800 */
[----:B------:R-:W1:Y:S01]  /*0010*/  S2R R14, SR_TID.X ;  /* 0x00000000000e7919 */ /* 0x000e620000002100 */
[----:B------:R-:W2:Y:S01]  /*0020*/  LDC.64 R4, c[0x0][0x210] ;  /* 0x00008400ff047b82 */ /* 0x000ea20000000a00 */
[----:B------:R-:W-:Y:S01]  /*0030*/  ULDC.64 UR6, c[0x0][0x208] ;  /* 0x0000820000067ab9 */ /* 0x000fe20000000a00 */
[----:B------:R-:W3:Y:S01]  /*0040*/  S2R R0, SR_CTAID.X ;  /* 0x0000000000007919 */ /* 0x000ee20000002500 */
[----:B-1----:R-:W-:-:S04]  /*0050*/  SHF.L.U32 R10, R14, 0x2, RZ ;  /* 0x000000020e0a7819 */ /* 0x002fc800000006ff */
[----:B------:R-:W-:-:S04]  /*0060*/  LOP3.LUT R3, R10, 0xfc, RZ, 0xc0, !PT ;  /* 0x000000fc0a037812 */ /* 0x000fc800078ec0ff */
[----:B---3--:R-:W-:-:S05]  /*0070*/  LEA R3, R0, R3, 0x8 ;  /* 0x0000000300037211 */ /* 0x008fca00078e40ff */
[----:B--2---:R-:W-:-:S06]  /*0080*/  IMAD.WIDE R4, R3, 0x4, R4 ;  /* 0x0000000403047825 */ /* 0x004fcc00078e0204 */
[----:B------:R-:W2:Y:S01]  /*0090*/  LDG.E.128 R4, desc[UR6][R4.64] ;  /* 0x0000000604047981 */ /* 0x000ea2000c1e1d00 */
[----:B------:R-:W1:Y:S01]  /*00a0*/  S2UR UR5, SR_CgaCtaId ;  /* 0x00000000000579c3 */ /* 0x000e620000008800 */
[C---:B------:R-:W-:Y:S01]  /*00b0*/  LOP3.LUT P1, RZ, R14.reuse, 0x1f, RZ, 0xc0, !PT ;  /* 0x0000001f0eff7812 */ /* 0x040fe2000782c0ff */
[----:B------:R-:W-:Y:S01]  /*00c0*/  UMOV UR4, 0x400 ;  /* 0x0000040000047882 */ /* 0x000fe20000000000 */
[C---:B------:R-:W-:Y:S02]  /*00d0*/  ISETP.GE.AND P2, PT, R14.reuse, 0x2, PT ;  /* 0x000000020e00780c */ /* 0x040fe40003f46270 */
[----:B------:R-:W-:Y:S01]  /*00e0*/  LOP3.LUT P4, RZ, R14, 0x3f, RZ, 0xc0, !PT ;  /* 0x0000003f0eff7812 */ /* 0x000fe2000788c0ff */
[----:B-1----:R-:W-:Y:S01]  /*00f0*/  UPRMT UR4, UR5, 0x654, UR4 ;  /* 0x0000065405047896 */ /* 0x002fe20008000004 */
[----:B--2---:R-:W-:-:S04]  /*0100*/  FADD R11, R4, R5 ;  /* 0x00000005040b7221 */ /* 0x004fc80000000000 */
[----:B------:R-:W-:-:S04]  /*0110*/  FADD R2, R6, R11 ;  /* 0x0000000b06027221 */ /* 0x000fc80000000000 */
[----:B------:R-:W-:-:S05]  /*0120*/  FADD R2, R7, R2 ;  /* 0x0000000207027221 */ /* 0x000fca0000000000 */
[----:B------:R-:W1:Y:S02]  /*0130*/  SHFL.BFLY PT, R11, R2, 0x10, 0x1f ;  /* 0x0e001f00020b7f89 */ /* 0x000e6400000e0000 */
[----:B-1----:R-:W-:-:S05]  /*0140*/  FADD R11, R2, R11 ;  /* 0x0000000b020b7221 */ /* 0x002fca0000000000 */
[----:B------:R-:W1:Y:S02]  /*0150*/  SHFL.BFLY PT, R12, R11, 0x8, 0x1f ;  /* 0x0d001f000b0c7f89 */ /* 0x000e6400000e0000 */
[----:B-1----:R-:W-:Y:S01]  /*0160*/  FADD R12, R11, R12 ;  /* 0x0000000c0b0c7221 */ /* 0x002fe20000000000 */
[----:B------:R-:W-:-:S04]  /*0170*/  SHF.R.U32.HI R11, RZ, 0x3, R14 ;  /* 0x00000003ff0b7819 */ /* 0x000fc8000001160e */
[----:B------:R-:W1:Y:S01]  /*0180*/  SHFL.BFLY PT, R13, R12, 0x4, 0x1f ;  /* 0x0c801f000c0d7f89 */ /* 0x000e6200000e0000 */
[----:B------:R-:W-:Y:S01]  /*0190*/  LOP3.LUT R11, R11, 0x4, RZ, 0xc0, !PT ;  /* 0x000000040b0b7812 */ /* 0x000fe200078ec0ff */
[----:B-1----:R-:W-:-:S05]  /*01a0*/  FADD R13, R12, R13 ;  /* 0x0000000d0c0d7221 */ /* 0x002fca0000000000 */
[----:B------:R-:W1:Y:S02]  /*01b0*/  SHFL.BFLY PT, R16, R13, 0x2, 0x1f ;  /* 0x0c401f000d107f89 */ /* 0x000e6400000e0000 */
[----:B-1----:R-:W-:Y:S01]  /*01c0*/  FADD R16, R13, R16 ;  /* 0x000000100d107221 */ /* 0x002fe20000000000 */
[----:B------:R-:W-:-:S04]  /*01d0*/  LOP3.LUT R13, R14, 0x1, RZ, 0xc0, !PT ;  /* 0x000000010e0d7812 */ /* 0x000fc800078ec0ff */
[----:B------:R-:W1:Y:S01]  /*01e0*/  SHFL.BFLY PT, R15, R16, 0x1, 0x1f ;  /* 0x0c201f00100f7f89 */ /* 0x000e6200000e0000 */
[----:B------:R-:W-:-:S04]  /*01f0*/  ISETP.NE.U32.AND P0, PT, R13, 0x1, PT ;  /* 0x000000010d00780c */ /* 0x000fc80003f05070 */
[----:B------:R-:W-:Y:S01]  /*0200*/  ISETP.LT.AND P0, PT, R14, 0x2, P0 ;  /* 0x000000020e00780c */ /* 0x000fe20000701270 */
[----:B-1----:R-:W-:-:S05]  /*0210*/  FADD R2, R16, R15 ;  /* 0x0000000f10027221 */ /* 0x002fca0000000000 */
[----:B------:R-:W-:Y:S01]  /*0220*/  @!P1 STS [R11+UR4], R2 ;  /* 0x000000020b009988 */ /* 0x000fe20008000804 */
[----:B------:R-:W-:Y:S06]  /*0230*/  BAR.SYNC.DEFER_BLOCKING 0x0 ;  /* 0x0000000000007b1d */ /* 0x000fec0000010000 */
[----:B------:R-:W1:Y:S04]  /*0240*/  @!P2 LDS R9, [R10+UR4] ;  /* 0x000000040a09a984 */ /* 0x000e680008000800 */
[----:B-1----:R-:W1:Y:S02]  /*0250*/  SHFL.BFLY PT, R12, R9, 0x1, 0x1f ;  /* 0x0c201f00090c7f89 */ /* 0x002e6400000e0000 */
[----:B-1----:R-:W-:-:S05]  /*0260*/  FADD R13, R9, R12 ;  /* 0x0000000c090d7221 */ /* 0x002fca0000000000 */
[----:B------:R-:W-:Y:S01]  /*0270*/  @P0 STS [R10+UR4], R13 ;  /* 0x0000000d0a000988 */ /* 0x000fe20008000804 */
[----:B------:R-:W-:Y:S06]  /*0280*/  BAR.SYNC.DEFER_BLOCKING 0x0 ;  /* 0x0000000000007b1d */ /* 0x000fec0000010000 */
[----:B------:R-:W1:Y:S02]  /*0290*/  LDS R12, [UR4] ;  /* 0x00000004ff0c7984 */ /* 0x000e640008000800 */
[----:B-1----:R-:W-:-:S04]  /*02a0*/  FADD R2, RZ, R12 ;  /* 0x0000000cff027221 */ /* 0x002fc80000000000 */
[----:B------:R-:W-:-:S04]  /*02b0*/  FMUL R2, R2, 0.00390625 ;  /* 0x3b80000002027820 */ /* 0x000fc80000400000 */
[--C-:B------:R-:W-:Y:S01]  /*02c0*/  FADD R5, R5, -R2.reuse ;  /* 0x8000000205057221 */ /* 0x100fe20000000000 */
[--C-:B------:R-:W-:Y:S01]  /*02d0*/  FADD R4, R4, -R2.reuse ;  /* 0x8000000204047221 */ /* 0x100fe20000000000 */
[--C-:B------:R-:W-:Y:S01]  /*02e0*/  FADD R6, R6, -R2.reuse ;  /* 0x8000000206067221 */ /* 0x100fe20000000000 */
[----:B------:R-:W-:Y:S01]  /*02f0*/  FADD R7, R7, -R2 ;  /* 0x8000000207077221 */ /* 0x000fe20000000000 */
[----:B------:R-:W-:-:S04]  /*0300*/  FMUL R9, R5, R5 ;  /* 0x0000000505097220 */ /* 0x000fc80000400000 */
[----:B------:R-:W-:-:S04]  /*0310*/  FFMA R9, R4, R4, R9 ;  /* 0x0000000404097223 */ /* 0x000fc80000000009 */
[----:B------:R-:W-:-:S04]  /*0320*/  FFMA R12, R6, R6, R9 ;  /* 0x00000006060c7223 */ /* 0x000fc80000000009 */
[----:B------:R-:W-:-:S05]  /*0330*/  FFMA R12, R7, R7, R12 ;  /* 0x00000007070c7223 */ /* 0x000fca000000000c */
[----:B------:R-:W1:Y:S02]  /*0340*/  SHFL.BFLY PT, R9, R12, 0x10, 0x1f ;  /* 0x0e001f000c097f89 */ /* 0x000e6400000e0000 */
[----:B-1----:R-:W-:-:S05]  /*0350*/  FADD R9, R12, R9 ;  /* 0x000000090c097221 */ /* 0x002fca0000000000 */
[----:B------:R-:W1:Y:S02]  /*0360*/  SHFL.BFLY PT, R16, R9, 0x8, 0x1f ;  /* 0x0d001f0009107f89 */ /* 0x000e6400000e0000 */
[----:B-1----:R-:W-:-:S05]  /*0370*/  FADD R16, R9, R16 ;  /* 0x0000001009107221 */ /* 0x002fca0000000000 */
[----:B------:R-:W1:Y:S02]  /*0380*/  SHFL.BFLY PT, R13, R16, 0x4, 0x1f ;  /* 0x0c801f00100d7f89 */ /* 0x000e6400000e0000 */
[----:B-1----:R-:W-:Y:S02]  /*0390*/  FADD R13, R16, R13 ;  /* 0x0000000d100d7221 */ /* 0x002fe40000000000 */
[----:B------:R-:W1:Y:S03]  /*03a0*/  LDC.64 R16, c[0x0][0x220] ;  /* 0x00008800ff107b82 */ /* 0x000e660000000a00 */
[----:B------:R-:W2:Y:S02]  /*03b0*/  SHFL.BFLY PT, R18, R13, 0x2, 0x1f ;  /* 0x0c401f000d127f89 */ /* 0x000ea400000e0000 */
[----:B--2---:R-:W-:-:S03]  /*03c0*/  FADD R18, R13, R18 ;  /* 0x000000120d127221 */ /* 0x004fc60000000000 */
[----:B------:R-:W2:Y:S02]  /*03d0*/  LDC.64 R12, c[0x0][0x228] ;  /* 0x00008a00ff0c7b82 */ /* 0x000ea40000000a00 */
[----:B------:R-:W3:Y:S01]  /*03e0*/  SHFL.BFLY PT, R15, R18, 0x1, 0x1f ;  /* 0x0c201f00120f7f89 */ /* 0x000ee200000e0000 */
[----:B--2---:R-:W-:-:S04]  /*03f0*/  IMAD.WIDE R12, R0, 0x4, R12 ;  /* 0x00000004000c7825 */ /* 0x004fc800078e020c */
[----:B---3--:R-:W-:Y:S01]  /*0400*/  FADD R20, R18, R15 ;  /* 0x0000000f12147221 */ /* 0x008fe20000000000 */
[----:B------:R-:W-:Y:S01]  /*0410*/  BAR.SYNC.DEFER_BLOCKING 0x0 ;  /* 0x0000000000007b1d */ /* 0x000fe20000010000 */
[----:B------:R-:W-:-:S05]  /*0420*/  HFMA2.MMA R18, -RZ, RZ, 0.9375, 0 ;  /* 0x3b800000ff127435 */ /* 0x000fca00000001ff */
[----:B------:R-:W-:Y:S02]  /*0430*/  @!P1 STS [R11+UR4], R20 ;  /* 0x000000140b009988 */ /* 0x000fe40008000804 */
[----:B------:R-:W-:Y:S06]  /*0440*/  BAR.SYNC.DEFER_BLOCKING 0x0 ;  /* 0x0000000000007b1d */ /* 0x000fec0000010000 */
[----:B------:R-:W2:Y:S04]  /*0450*/  @!P2 LDS R8, [R10+UR4] ;  /* 0x000000040a08a984 */ /* 0x000ea80008000800 */
[----:B--2---:R-:W2:Y:S02]  /*0460*/  SHFL.BFLY PT, R9, R8, 0x1, 0x1f ;  /* 0x0c201f0008097f89 */ /* 0x004ea400000e0000 */
[----:B--2---:R-:W-:-:S05]  /*0470*/  FADD R15, R8, R9 ;  /* 0x00000009080f7221 */ /* 0x004fca0000000000 */
[----:B------:R1:W-:Y:S01]  /*0480*/  @P0 STS [R10+UR4], R15 ;  /* 0x0000000f0a000988 */ /* 0x0003e20008000804 */
[----:B------:R-:W-:Y:S01]  /*0490*/  BAR.SYNC.DEFER_BLOCKING 0x0 ;  /* 0x0000000000007b1d */ /* 0x000fe20000010000 */
[----:B-1----:R-:W-:-:S05]  /*04a0*/  IMAD.WIDE R10, R3, 0x4, R16 ;  /* 0x00000004030a7825 */ /* 0x002fca00078e0210 */
[----:B------:R-:W1:Y:S02]  /*04b0*/  LDS R9, [UR4] ;  /* 0x00000004ff097984 */ /* 0x000e640008000800 */
[----:B-1----:R-:W-:-:S04]  /*04c0*/  FADD R9, RZ, R9 ;  /* 0x00000009ff097221 */ /* 0x002fc80000000000 */
[----:B------:R-:W-:Y:S02]  /*04d0*/  FFMA R18, R9, R18, 9.9999997473787516356e-06 ;  /* 0x3727c5ac09127423 */ /* 0x000fe40000000012 */
[----:B------:R-:W1:Y:S02]  /*04e0*/  LDC.64 R8, c[0x0][0x218] ;  /* 0x00008600ff087b82 */ /* 0x000e640000000a00 */
[----:B------:R-:W2:Y:S02]  /*04f0*/  MUFU.RSQ R19, R18 ;  /* 0x0000001200137308 */ /* 0x000ea40000001400 */
[-C--:B--2---:R-:W-:Y:S01]  /*0500*/  FMUL R4, R4, R19.reuse ;  /* 0x0000001304047220 */ /* 0x084fe20000400000 */
[-C--:B------:R-:W-:Y:S01]  /*0510*/  FMUL R5, R5, R19.reuse ;  /* 0x0000001305057220 */ /* 0x080fe20000400000 */
[-C--:B------:R-:W-:Y:S01]  /*0520*/  FMUL R6, R6, R19.reuse ;  /* 0x0000001306067220 */ /* 0x080fe20000400000 */
[----:B------:R-:W-:Y:S02]  /*0530*/  FMUL R7, R7, R19 ;  /* 0x0000001307077220 */ /* 0x000fe40000400000 */
[----:B------:R-:W-:-:S02]  /*0540*/  FSETP.GT.AND P0, PT, R4, RZ, PT ;  /* 0x000000ff0400720b */ /* 0x000fc40003f04000 */
[----:B------:R-:W-:Y:S01]  /*0550*/  FSETP.GT.AND P1, PT, R5, RZ, PT ;  /* 0x000000ff0500720b */ /* 0x000fe20003f24000 */
[----:B-1----:R-:W-:Y:S01]  /*0560*/  IMAD.WIDE R8, R0, 0x4, R8 ;  /* 0x0000000400087825 */ /* 0x002fe200078e0208 */
[----:B------:R-:W-:Y:S02]  /*0570*/  FSETP.GT.AND P2, PT, R6, RZ, PT ;  /* 0x000000ff0600720b */ /* 0x000fe40003f44000 */
[----:B------:R-:W-:-:S07]  /*0580*/  FSETP.GT.AND P3, PT, R7, RZ, PT ;  /* 0x000000ff0700720b */ /* 0x000fce0003f64000 */
[----:B------:R-:W-:Y:S02]  /*0590*/  @!P0 FMUL R4, R4, 0.20000000298023223877 ;  /* 0x3e4ccccd04048820 */ /* 0x000fe40000400000 */
[----:B------:R-:W-:Y:S02]  /*05a0*/  @!P1 FMUL R5, R5, 0.20000000298023223877 ;  /* 0x3e4ccccd05059820 */ /* 0x000fe40000400000 */
[----:B------:R-:W-:Y:S02]  /*05b0*/  @!P2 FMUL R6, R6, 0.20000000298023223877 ;  /* 0x3e4ccccd0606a820 */ /* 0x000fe40000400000 */
[----:B------:R-:W-:-:S05]  /*05c0*/  @!P3 FMUL R7, R7, 0.20000000298023223877 ;  /* 0x3e4ccccd0707b820 */ /* 0x000fca0000400000 */
[----:B------:R1:W-:Y:S04]  /*05d0*/  STG.E.128 desc[UR6][R10.64], R4 ;  /* 0x000000040a007986 */ /* 0x0003e8000c101d06 */
[----:B------:R1:W-:Y:S01]  /*05e0*/  @!P4 STG.E desc[UR6][R12.64], R19 ;  /* 0x000000130c00c986 */ /* 0x0003e2000c101906 */
[----:B------:R-:W-:Y:S05]  /*05f0*/  @P4 EXIT ;  /* 0x000000000000494d */ /* 0x000fea0003800000 */
[----:B------:R-:W-:Y:S01]  /*0600*/  STG.E desc[UR6][R8.64], R2 ;  /* 0x0000000208007986 */ /* 0x000fe2000c101906 */
[----:B------:R-:W-:Y:S05]  /*0610*/  EXIT ;  /* 0x000000000000794d */ /* 0x000fea0003800000 */
.L_x_0:
[----:B------:R-:W-:-:S00]  /*0620*/  BRA `(.L_x_0) ;  /* 0xfffffffc00fc7947 */ /* 0x000fc0000383ffff */
[----:B------:R-:W-:-:S00]  /*0630*/  NOP ;  /* 0x0000000000007918 */ /* 0x000fc00000000000 */
        /* <DEDUP_REMOVED lines=12> */
.L_x_1:


//--------------------- .nv.global.init           --------------------------
	.section	.nv.global.init,"aw",@progbits
.nv.global.init:
	.type		_$_str,@object
	.size		_$_str,(.L_0 - _$_str)
_$_str:
        /*0000*/ 	.byte	0x5f, 0x5f, 0x43, 0x55, 0x44, 0x41, 0x5f, 0x46, 0x54, 0x5a, 0x00
.L_0:


//--------------------- .nv.shared.triton_per_fused__native_batch_norm_legit_leaky_relu_7 --------------------------
	.section	.nv.shared.triton_per_fused__native_batch_norm_legit_leaky_relu_7,"aw",@nobits
	.sectionflags	@""
	.align	16
	.zero		1024


//--------------------- .nv.constant0.triton_per_fused__native_batch_norm_legit_leaky_relu_7 --------------------------
	.section	.nv.constant0.triton_per_fused__native_batch_norm_legit_leaky_relu_7,"a",@progbits
	.sectionflags	@""
	.align	4
.nv.constant0.triton_per_fused__native_batch_norm_legit_leaky_relu_7:
	.zero		568
